	.headerflags	@"EF_CUDA_TEXMODE_UNIFIED EF_CUDA_64BIT_ADDRESS EF_CUDA_ACCELERATORS EF_CUDA_SM90 EF_CUDA_VIRTUAL_SM(EF_CUDA_SM90)"
	.elftype	@"ET_EXEC"


//--------------------- .nv.info                  --------------------------
	.section	.nv.info,"",@"SHT_CUDA_INFO"
	.align	4


	//----- nvinfo : EIATTR_REGCOUNT
	.align		4
        /*0000*/ 	.byte	0x04, 0x2f
        /*0002*/ 	.short	(.L_3 - .L_2)
	.align		4
.L_2:
        /*0004*/ 	.word	index@(triton_poi_fused_add_div_mean_mul_sqrt_sub_3)
        /*0008*/ 	.word	0x00000016


	//----- nvinfo : EIATTR_MIN_STACK_SIZE
	.align		4
.L_3:
        /*000c*/ 	.byte	0x04, 0x12
        /*000e*/ 	.short	(.L_5 - .L_4)
	.align		4
.L_4:
        /*0010*/ 	.word	index@(triton_poi_fused_add_div_mean_mul_sqrt_sub_3)
        /*0014*/ 	.word	0x00000000


	//----- nvinfo : EIATTR_FRAME_SIZE
	.align		4
.L_5:
        /*0018*/ 	.byte	0x04, 0x11
        /*001a*/ 	.short	(.L_7 - .L_6)
	.align		4
.L_6:
        /*001c*/ 	.word	index@(triton_poi_fused_add_div_mean_mul_sqrt_sub_3)
        /*0020*/ 	.word	0x00000000


	//----- nvinfo : EIATTR_MIN_STACK_SIZE
	.align		4
.L_7:
        /*0024*/ 	.byte	0x04, 0x12
        /*0026*/ 	.short	(.L_9 - .L_8)
	.align		4
.L_8:
        /*0028*/ 	.word	index@(triton_poi_fused_add_div_mean_mul_sqrt_sub_3)
        /*002c*/ 	.word	0x00000000
.L_9:


//--------------------- .nv.info.triton_poi_fused_add_div_mean_mul_sqrt_sub_3 --------------------------
	.section	.nv.info.triton_poi_fused_add_div_mean_mul_sqrt_sub_3,"",@"SHT_CUDA_INFO"
	.sectionflags	@""
	.align	4


	//----- nvinfo : EIATTR_CUDA_API_VERSION
	.align		4
        /*0000*/ 	.byte	0x04, 0x37
        /*0002*/ 	.short	(.L_11 - .L_10)
.L_10:
        /*0004*/ 	.word	0x0000007c


	//----- nvinfo : EIATTR_KPARAM_INFO
	.align		4
.L_11:
        /*0008*/ 	.byte	0x04, 0x17
        /*000a*/ 	.short	(.L_13 - .L_12)
.L_12:
        /*000c*/ 	.word	0x00000000
        /*0010*/ 	.short	0x0007
        /*0012*/ 	.short	0x0038
        /*0014*/ 	.byte	0x00, 0xf0, 0x11, 0x00


	//----- nvinfo : EIATTR_KPARAM_INFO
	.align		4
.L_13:
        /*0018*/ 	.byte	0x04, 0x17
        /*001a*/ 	.short	(.L_15 - .L_14)
.L_14:
        /*001c*/ 	.word	0x00000000
        /*0020*/ 	.short	0x0006
        /*0022*/ 	.short	0x0030
        /*0024*/ 	.byte	0x00, 0xf4, 0x21, 0x00


	//----- nvinfo : EIATTR_KPARAM_INFO
	.align		4
.L_15:
        /*0028*/ 	.byte	0x04, 0x17
        /*002a*/ 	.short	(.L_17 - .L_16)
.L_16:
        /*002c*/ 	.word	0x00000000
        /*0030*/ 	.short	0x0005
        /*0032*/ 	.short	0x0028
        /*0034*/ 	.byte	0x00, 0xf4, 0x21, 0x00


	//----- nvinfo : EIATTR_KPARAM_INFO
	.align		4
.L_17:
        /*0038*/ 	.byte	0x04, 0x17
        /*003a*/ 	.short	(.L_19 - .L_18)
.L_18:
        /*003c*/ 	.word	0x00000000
        /*0040*/ 	.short	0x0004
        /*0042*/ 	.short	0x0020
        /*0044*/ 	.byte	0x00, 0xf4, 0x21, 0x00


	//----- nvinfo : EIATTR_KPARAM_INFO
	.align		4
.L_19:
        /*0048*/ 	.byte	0x04, 0x17
        /*004a*/ 	.short	(.L_21 - .L_20)
.L_20:
        /*004c*/ 	.word	0x00000000
        /*0050*/ 	.short	0x0003
        /*0052*/ 	.short	0x0018
        /*0054*/ 	.byte	0x00, 0xf4, 0x21, 0x00


	//----- nvinfo : EIATTR_KPARAM_INFO
	.align		4
.L_21:
        /*0058*/ 	.byte	0x04, 0x17
        /*005a*/ 	.short	(.L_23 - .L_22)
.L_22:
        /*005c*/ 	.word	0x00000000
        /*0060*/ 	.short	0x0002
        /*0062*/ 	.short	0x0010
        /*0064*/ 	.byte	0x00, 0xf4, 0x21, 0x00


	//----- nvinfo : EIATTR_KPARAM_INFO
	.align		4
.L_23:
        /*0068*/ 	.byte	0x04, 0x17
        /*006a*/ 	.short	(.L_25 - .L_24)
.L_24:
        /*006c*/ 	.word	0x00000000
        /*0070*/ 	.short	0x0001
        /*0072*/ 	.short	0x0008
        /*0074*/ 	.byte	0x00, 0xf4, 0x21, 0x00


	//----- nvinfo : EIATTR_KPARAM_INFO
	.align		4
.L_25:
        /*0078*/ 	.byte	0x04, 0x17
        /*007a*/ 	.short	(.L_27 - .L_26)
.L_26:
        /*007c*/ 	.word	0x00000000
        /*0080*/ 	.short	0x0000
        /*0082*/ 	.short	0x0000
        /*0084*/ 	.byte	0x00, 0xf4, 0x21, 0x00


	//----- nvinfo : EIATTR_SPARSE_MMA_MASK
	.align		4
.L_27:
        /*0088*/ 	.byte	0x03, 0x50
        /*008a*/ 	.short	0x0000


	//----- nvinfo : EIATTR_MAXREG_COUNT
	.align		4
        /*008c*/ 	.byte	0x03, 0x1b
        /*008e*/ 	.short	0x00ff


	//----- nvinfo : EIATTR_EXIT_INSTR_OFFSETS
	.align		4
        /*0090*/ 	.byte	0x04, 0x1c
        /*0092*/ 	.short	(.L_29 - .L_28)


	//   ....[0]....
.L_28:
        /*0094*/ 	.word	0x00000360


	//   ....[1]....
        /*0098*/ 	.word	0x00000380


	//----- nvinfo : EIATTR_REQNTID
	.align		4
.L_29:
        /*009c*/ 	.byte	0x04, 0x10
        /*009e*/ 	.short	(.L_31 - .L_30)
.L_30:
        /*00a0*/ 	.word	0x00000080
        /*00a4*/ 	.word	0x00000001
        /*00a8*/ 	.word	0x00000001


	//----- nvinfo : EIATTR_CBANK_PARAM_SIZE
	.align		4
.L_31:
        /*00ac*/ 	.byte	0x03, 0x19
        /*00ae*/ 	.short	0x003c


	//----- nvinfo : EIATTR_PARAM_CBANK
	.align		4
        /*00b0*/ 	.byte	0x04, 0x0a
        /*00b2*/ 	.short	(.L_33 - .L_32)
	.align		4
.L_32:
        /*00b4*/ 	.word	index@(.nv.constant0.triton_poi_fused_add_div_mean_mul_sqrt_sub_3)
        /*00b8*/ 	.short	0x0210
        /*00ba*/ 	.short	0x003c


	//----- nvinfo : EIATTR_SW_WAR
	.align		4
.L_33:
        /*00bc*/ 	.byte	0x04, 0x36
        /*00be*/ 	.short	(.L_35 - .L_34)
.L_34:
        /*00c0*/ 	.word	0x00000008
.L_35:


//--------------------- .nv.callgraph             --------------------------
	.section	.nv.callgraph,"",@"SHT_CUDA_CALLGRAPH"
	.align	4
	.sectionentsize	8
	.align		4
        /*0000*/ 	.word	0x00000000
	.align		4
        /*0004*/ 	.word	0xffffffff
	.align		4
        /*0008*/ 	.word	0x00000000
	.align		4
        /*000c*/ 	.word	0xfffffffe
	.align		4
        /*0010*/ 	.word	0x00000000
	.align		4
        /*0014*/ 	.word	0xfffffffd
	.align		4
        /*0018*/ 	.word	0x00000000
	.align		4
        /*001c*/ 	.word	0xfffffffc


//--------------------- .nv.constant4             --------------------------
	.section	.nv.constant4,"a",@progbits
	.align	8
	.align		8
.nv.constant4:
        /*0000*/ 	.dword	_$_str
	.align		8
        /*0008*/ 	.dword	_$_str_$_2


//--------------------- .text.triton_poi_fused_add_div_mean_mul_sqrt_sub_3 --------------------------
	.section	.text.triton_poi_fused_add_div_mean_mul_sqrt_sub_3,"ax",@progbits
	.align	128
        .global         triton_poi_fused_add_div_mean_mul_sqrt_sub_3
        .type           triton_poi_fused_add_div_mean_mul_sqrt_sub_3,@function
        .size           triton_poi_fused_add_div_mean_mul_sqrt_sub_3,(.L_x_1 - triton_poi_fused_add_div_mean_mul_sqrt_sub_3)
        .other          triton_poi_fused_add_div_mean_mul_sqrt_sub_3,@"STO_CUDA_ENTRY STV_DEFAULT"
triton_poi_fused_add_div_mean_mul_sqrt_sub_3:
.text.triton_poi_fused_add_div_mean_mul_sqrt_sub_3:
[----:B------:R-:W0:Y:S01]  /*0000*/  LDC R1, c[0x0][0x28] ;  /* 0x00000a00ff017b82 */ /* 0x000e220000000800 */
[----:B------:R-:W1:Y:S07]  /*0010*/  S2R R0, SR_TID.X ;  /* 0x0000000000007919 */ /* 0x000e6e0000002100 */
[----:B------:R-:W2:Y:S01]  /*0020*/  LDC.64 R16, c[0x0][0x230] ;  /* 0x00008c00ff107b82 */ /* 0x000ea20000000a00 */
[----:B------:R-:W-:Y:S01]  /*0030*/  HFMA2.MMA R4, -RZ, RZ, 0, 0 ;  /* 0x00000000ff047435 */ /* 0x000fe200000001ff */
[----:B------:R-:W-:Y:S01]  /*0040*/  ULDC.64 UR4, c[0x0][0x208] ;  /* 0x0000820000047ab9 */ /* 0x000fe20000000a00 */
[----:B------:R-:W3:Y:S05]  /*0050*/  S2R R3, SR_CTAID.X ;  /* 0x0000000000037919 */ /* 0x000eea0000002500 */
[----:B------:R-:W4:Y:S08]  /*0060*/  LDC.64 R12, c[0x0][0x220] ;  /* 0x00008800ff0c7b82 */ /* 0x000f300000000a00 */
[----:B------:R-:W5:Y:S08]  /*0070*/  LDC.64 R10, c[0x0][0x218] ;  /* 0x00008600ff0a7b82 */ /* 0x000f700000000a00 */
[----:B------:R-:W4:Y:S01]  /*0080*/  LDC.64 R8, c[0x0][0x228] ;  /* 0x00008a00ff087b82 */ /* 0x000f220000000a00 */
[----:B-1----:R-:W-:-:S07]  /*0090*/  LOP3.LUT R0, R0, 0x7f, RZ, 0xc0, !PT ;  /* 0x0000007f00007812 */ /* 0x002fce00078ec0ff */
[----:B------:R-:W1:Y:S01]  /*00a0*/  LDC.64 R6, c[0x0][0x210] ;  /* 0x00008400ff067b82 */ /* 0x000e620000000a00 */
[----:B---3--:R-:W-:-:S04]  /*00b0*/  LEA R0, R3, R0, 0x7 ;  /* 0x0000000003007211 */ /* 0x008fc800078e38ff */
[----:B------:R-:W-:Y:S02]  /*00c0*/  SHF.R.S32.HI R5, RZ, 0x1f, R0 ;  /* 0x0000001fff057819 */ /* 0x000fe40000011400 */
[----:B------:R-:W-:Y:S02]  /*00d0*/  ISETP.GE.AND P2, PT, R0, 0x100, PT ;  /* 0x000001000000780c */ /* 0x000fe40003f46270 */
[----:B------:R-:W-:-:S04]  /*00e0*/  LEA.HI R5, R5, R0, RZ, 0x2 ;  /* 0x0000000005057211 */ /* 0x000fc800078f10ff */
[----:B------:R-:W-:-:S05]  /*00f0*/  SHF.R.S32.HI R15, RZ, 0x2, R5 ;  /* 0x00000002ff0f7819 */ /* 0x000fca0000011405 */
[----:B--2---:R-:W-:-:S05]  /*0100*/  IMAD.WIDE R16, R15, 0x4, R16 ;  /* 0x000000040f107825 */ /* 0x004fca00078e0210 */
[----:B------:R4:W2:Y:S01]  /*0110*/  @!P2 LDG.E.EL R4, desc[UR4][R16.64] ;  /* 0x000000041004a981 */ /* 0x0008a2000c2e1900 */
[----:B------:R-:W-:Y:S01]  /*0120*/  SHF.R.S32.HI R3, RZ, 0x18, R3 ;  /* 0x00000018ff037819 */ /* 0x000fe20000011403 */
[----:B-----5:R-:W-:-:S03]  /*0130*/  IMAD.WIDE R10, R0, 0x4, R10 ;  /* 0x00000004000a7825 */ /* 0x020fc600078e020a */
[----:B------:R-:W-:-:S04]  /*0140*/  SGXT R3, R3, 0x1 ;  /* 0x000000010303781a */ /* 0x000fc80000000200 */
[----:B------:R-:W-:-:S04]  /*0150*/  LEA.HI R3, R3, R0, RZ, 0x6 ;  /* 0x0000000003037211 */ /* 0x000fc800078f30ff */
[----:B------:R-:W-:-:S04]  /*0160*/  LOP3.LUT R3, R3, 0xffffffc0, RZ, 0xc0, !PT ;  /* 0xffffffc003037812 */ /* 0x000fc800078ec0ff */
[----:B------:R-:W-:Y:S02]  /*0170*/  IADD3 R19, R0, -R3, RZ ;  /* 0x8000000300137210 */ /* 0x000fe40007ffe0ff */
[----:B------:R-:W3:Y:S03]  /*0180*/  LDC.64 R2, c[0x0][0x238] ;  /* 0x00008e00ff027b82 */ /* 0x000ee60000000a00 */
[----:B----4-:R-:W-:Y:S01]  /*0190*/  IMAD.WIDE R16, R19, 0x4, R12 ;  /* 0x0000000413107825 */ /* 0x010fe200078e020c */
[----:B------:R-:W-:-:S03]  /*01a0*/  CS2R R12, SRZ ;  /* 0x00000000000c7805 */ /* 0x000fc6000001ff00 */
[----:B0-----:R-:W-:Y:S01]  /*01b0*/  IMAD.WIDE R8, R15, 0x4, R8 ;  /* 0x000000040f087825 */ /* 0x001fe200078e0208 */
[----:B------:R-:W-:Y:S02]  /*01c0*/  CS2R R14, SRZ ;  /* 0x00000000000e7805 */ /* 0x000fe4000001ff00 */
[----:B------:R2:W4:Y:S04]  /*01d0*/  @!P2 LDG.E.EL R13, desc[UR4][R16.64] ;  /* 0x00000004100da981 */ /* 0x000528000c2e1900 */
[----:B------:R0:W4:Y:S01]  /*01e0*/  @!P2 LDG.E R12, desc[UR4][R10.64] ;  /* 0x000000040a0ca981 */ /* 0x000122000c1e1900 */
[----:B------:R-:W-:-:S03]  /*01f0*/  LOP3.LUT R5, R5, 0xfffffffc, RZ, 0xc0, !PT ;  /* 0xfffffffc05057812 */ /* 0x000fc600078ec0ff */
[----:B------:R-:W5:Y:S01]  /*0200*/  @!P2 LDG.E.EL R15, desc[UR4][R8.64] ;  /* 0x00000004080fa981 */ /* 0x000f62000c2e1900 */
[----:B------:R-:W-:Y:S02]  /*0210*/  IADD3 R5, R0, -R5, RZ ;  /* 0x8000000500057210 */ /* 0x000fe40007ffe0ff */
[----:B------:R-:W-:-:S03]  /*0220*/  MOV R19, RZ ;  /* 0x000000ff00137202 */ /* 0x000fc60000000f00 */
[----:B-1----:R-:W-:-:S04]  /*0230*/  IMAD.WIDE R6, R5, 0x4, R6 ;  /* 0x0000000405067825 */ /* 0x002fc800078e0206 */
[----:B---3--:R-:W-:Y:S01]  /*0240*/  IMAD.WIDE R2, R5, 0x4, R2 ;  /* 0x0000000405027825 */ /* 0x008fe200078e0202 */
[----:B------:R-:W3:Y:S04]  /*0250*/  @!P2 LDG.E.EL R14, desc[UR4][R6.64] ;  /* 0x00000004060ea981 */ /* 0x000ee8000c2e1900 */
[----:B------:R1:W3:Y:S01]  /*0260*/  @!P2 LDG.E.EL R19, desc[UR4][R2.64] ;  /* 0x000000040213a981 */ /* 0x0002e2000c2e1900 */
[----:B--2---:R-:W-:Y:S02]  /*0270*/  FADD R16, R4, 1 ;  /* 0x3f80000004107421 */ /* 0x004fe40000000000 */
[----:B------:R-:W1:Y:S02]  /*0280*/  LDC.64 R4, c[0x0][0x240] ;  /* 0x00009000ff047b82 */ /* 0x000e640000000a00 */
[----:B0-----:R-:W0:Y:S02]  /*0290*/  MUFU.SQRT R10, R16 ;  /* 0x00000010000a7308 */ /* 0x001e240000002000 */
[----:B0-----:R-:W-:-:S02]  /*02a0*/  FSETP.GT.AND P0, PT, R10, 8.50705917302346158658e+37, PT ;  /* 0x7e8000000a00780b */ /* 0x001fc40003f04000 */
[----:B------:R-:W-:Y:S01]  /*02b0*/  FSETP.GEU.AND P1, PT, R10, 1.175494350822287508e-38, PT ;  /* 0x008000000a00780b */ /* 0x000fe20003f2e000 */
[----:B-1----:R-:W-:-:S10]  /*02c0*/  IMAD.WIDE R2, R0, 0x4, R4 ;  /* 0x0000000400027825 */ /* 0x002fd400078e0204 */
[----:B------:R-:W-:Y:S01]  /*02d0*/  @P0 FMUL R10, R10, 0.25 ;  /* 0x3e8000000a0a0820 */ /* 0x000fe20000400000 */
[----:B----4-:R-:W-:-:S03]  /*02e0*/  FADD R12, R13, R12 ;  /* 0x0000000c0d0c7221 */ /* 0x010fc60000000000 */
[----:B------:R-:W-:Y:S01]  /*02f0*/  @!P1 FMUL R10, R10, 16777216 ;  /* 0x4b8000000a0a9820 */ /* 0x000fe20000400000 */
[----:B-----5:R-:W-:-:S03]  /*0300*/  FADD R12, R12, -R15 ;  /* 0x8000000f0c0c7221 */ /* 0x020fc60000000000 */
[----:B------:R-:W0:Y:S01]  /*0310*/  MUFU.RCP R9, R10 ;  /* 0x0000000a00097308 */ /* 0x000e220000001000 */
[----:B------:R-:W-:-:S04]  /*0320*/  @P0 FMUL R12, R12, 0.25 ;  /* 0x3e8000000c0c0820 */ /* 0x000fc80000400000 */
[----:B------:R-:W-:-:S04]  /*0330*/  @!P1 FMUL R12, R12, 16777216 ;  /* 0x4b8000000c0c9820 */ /* 0x000fc80000400000 */
[----:B0-----:R-:W-:-:S04]  /*0340*/  FMUL R12, R9, R12 ;  /* 0x0000000c090c7220 */ /* 0x001fc80000400000 */
[----:B---3--:R-:W-:Y:S01]  /*0350*/  FFMA R19, R12, R14, R19 ;  /* 0x0000000e0c137223 */ /* 0x008fe20000000013 */
[----:B------:R-:W-:Y:S06]  /*0360*/  @P2 EXIT ;  /* 0x000000000000294d */ /* 0x000fec0003800000 */
[----:B------:R-:W-:Y:S01]  /*0370*/  STG.E desc[UR4][R2.64], R19 ;  /* 0x0000001302007986 */ /* 0x000fe2000c101904 */
[----:B------:R-:W-:Y:S05]  /*0380*/  EXIT ;  /* 0x000000000000794d */ /* 0x000fea0003800000 */
.L_x_0:
[----:B------:R-:W-:-:S00]  /*0390*/  BRA `(.L_x_0) ;  /* 0xfffffffc00fc7947 */ /* 0x000fc0000383ffff */
[----:B------:R-:W-:-:S00]  /*03a0*/  NOP ;  /* 0x0000000000007918 */ /* 0x000fc00000000000 */
        /* <DEDUP_REMOVED lines=13> */
.L_x_1:


//--------------------- .nv.global.init           --------------------------
	.section	.nv.global.init,"aw",@progbits
.nv.global.init:
	.type		_$_str,@object
	.size		_$_str,(_$_str_$_2 - _$_str)
_$_str:
        /*0000*/ 	.byte	0x5f, 0x5f, 0x43, 0x55, 0x44, 0x41, 0x5f, 0x46, 0x54, 0x5a, 0x00
	.type		_$_str_$_2,@object
	.size		_$_str_$_2,(.L_1 - _$_str_$_2)
_$_str_$_2:
        /*000b*/ 	.byte	0x5f, 0x5f, 0x43, 0x55, 0x44, 0x41, 0x5f, 0x50, 0x52, 0x45, 0x43, 0x5f, 0x53, 0x51, 0x52, 0x54
        /*001b*/ 	.byte	0x00
.L_1:


//--------------------- .nv.constant0.triton_poi_fused_add_div_mean_mul_sqrt_sub_3 --------------------------
	.section	.nv.constant0.triton_poi_fused_add_div_mean_mul_sqrt_sub_3,"a",@progbits
	.sectionflags	@""
	.align	4
.nv.constant0.triton_poi_fused_add_div_mean_mul_sqrt_sub_3:
	.zero		588
